//
// Generated by NVIDIA NVVM Compiler
//
// Compiler Build ID: CL-36424714
// Cuda compilation tools, release 13.0, V13.0.88
// Based on NVVM 20.0.0
//

.version 9.0
.target sm_100
.address_size 64

	// .globl	_Z21cooSparseMatrixKernelP3COOPiS1_

.visible .entry _Z21cooSparseMatrixKernelP3COOPiS1_(
	.param .u64 .ptr .align 1 _Z21cooSparseMatrixKernelP3COOPiS1__param_0,
	.param .u64 .ptr .align 1 _Z21cooSparseMatrixKernelP3COOPiS1__param_1,
	.param .u64 .ptr .align 1 _Z21cooSparseMatrixKernelP3COOPiS1__param_2
)
{
	.reg .pred 	%p<2>;
	.reg .b32 	%r<12>;
	.reg .b64 	%rd<18>;

	ld.param.u64 	%rd4, [_Z21cooSparseMatrixKernelP3COOPiS1__param_0];
	ld.param.u64 	%rd2, [_Z21cooSparseMatrixKernelP3COOPiS1__param_1];
	ld.param.u64 	%rd3, [_Z21cooSparseMatrixKernelP3COOPiS1__param_2];
	cvta.to.global.u64 	%rd1, %rd4;
	mov.u32 	%r2, %ctaid.x;
	mov.u32 	%r3, %ntid.x;
	mov.u32 	%r4, %tid.x;
	mad.lo.s32 	%r1, %r2, %r3, %r4;
	ld.global.u32 	%r5, [%rd1];
	setp.ge.s32 	%p1, %r1, %r5;
	@%p1 bra 	$L__BB0_2;
	cvta.to.global.u64 	%rd5, %rd2;
	cvta.to.global.u64 	%rd6, %rd3;
	ld.global.u64 	%rd7, [%rd1+8];
	mul.wide.s32 	%rd8, %r1, 4;
	add.s64 	%rd9, %rd7, %rd8;
	ld.u32 	%r6, [%rd9];
	ld.global.u64 	%rd10, [%rd1+16];
	add.s64 	%rd11, %rd10, %rd8;
	ld.u32 	%r7, [%rd11];
	ld.global.u64 	%rd12, [%rd1+24];
	add.s64 	%rd13, %rd12, %rd8;
	ld.u32 	%r8, [%rd13];
	mul.wide.s32 	%rd14, %r7, 4;
	add.s64 	%rd15, %rd5, %rd14;
	ld.global.u32 	%r9, [%rd15];
	mul.lo.s32 	%r10, %r9, %r8;
	mul.wide.s32 	%rd16, %r6, 4;
	add.s64 	%rd17, %rd6, %rd16;
	atom.global.add.u32 	%r11, [%rd17], %r10;
$L__BB0_2:
	ret;

}


// ===== COMPILED SASS (sm_100) =====

	.target	sm_100

	.elftype	@"ET_EXEC"


//--------------------- .note.nv.tkinfo           --------------------------
	.section	.note.nv.tkinfo,"",@"SHT_NOTE"
	.sectionflags	@"SHF_NOTE_NV_TKINFO"
	.tkinfo
        /*0018*/ 	.word	0x00000002
        /*0030*/ 	.string	""
        /*0030*/ 	.string	"ptxas"
        /*0030*/ 	.string	"Cuda compilation tools, release 13.0, V13.0.88"
        /*0030*/ 	.string	"Build cuda_13.0.r13.0/compiler.36424714_0"
        /*0030*/ 	.string	"-arch sm_100 -m 64 "



//--------------------- .note.nv.cuinfo           --------------------------
	.section	.note.nv.cuinfo,"",@"SHT_NOTE"
	.sectionflags	@"SHF_NOTE_NV_CUINFO"
        /*0018*/ 	.short	0x0002
        /*001a*/ 	.short	0x0064
        /*001c*/ 	.short	0x0082
	.zero		2


//--------------------- .nv.info                  --------------------------
	.section	.nv.info,"",@"SHT_CUDA_INFO"
	.align	4


	//----- nvinfo : EIATTR_REGCOUNT
	.align		4
        /*0000*/ 	.byte	0x04, 0x2f
        /*0002*/ 	.short	(.L_1 - .L_0)
	.align		4
.L_0:
        /*0004*/ 	.word	index@(_Z21cooSparseMatrixKernelP3COOPiS1_)
        /*0008*/ 	.word	0x00000010


	//----- nvinfo : EIATTR_FRAME_SIZE
	.align		4
.L_1:
        /*000c*/ 	.byte	0x04, 0x11
        /*000e*/ 	.short	(.L_3 - .L_2)
	.align		4
.L_2:
        /*0010*/ 	.word	index@(_Z21cooSparseMatrixKernelP3COOPiS1_)
        /*0014*/ 	.word	0x00000000


	//----- nvinfo : EIATTR_MIN_STACK_SIZE
	.align		4
.L_3:
        /*0018*/ 	.byte	0x04, 0x12
        /*001a*/ 	.short	(.L_5 - .L_4)
	.align		4
.L_4:
        /*001c*/ 	.word	index@(_Z21cooSparseMatrixKernelP3COOPiS1_)
        /*0020*/ 	.word	0x00000000
.L_5:


//--------------------- .nv.compat                --------------------------
	.section	.nv.compat,"",@"SHT_CUDA_COMPAT_INFO"
	.align	4
        /*0000*/ 	.byte	0x02, 0x09, 0x00, 0x00, 0x02, 0x02, 0x01, 0x00, 0x02, 0x05, 0x05, 0x00, 0x03, 0x07, 0x01, 0x01
        /*0010*/ 	.byte	0x02, 0x03, 0x00, 0x00, 0x02, 0x06, 0x01, 0x00, 0x04, 0x0b, 0x08, 0x00, 0x09, 0x00, 0x00, 0x00
        /*0020*/ 	.byte	0x00, 0x00, 0x00, 0x00


//--------------------- .nv.info._Z21cooSparseMatrixKernelP3COOPiS1_ --------------------------
	.section	.nv.info._Z21cooSparseMatrixKernelP3COOPiS1_,"",@"SHT_CUDA_INFO"
	.sectionflags	@""
	.align	4


	//----- nvinfo : EIATTR_CUDA_API_VERSION
	.align		4
        /*0000*/ 	.byte	0x04, 0x37
        /*0002*/ 	.short	(.L_7 - .L_6)
.L_6:
        /*0004*/ 	.word	0x00000082


	//----- nvinfo : EIATTR_KPARAM_INFO
	.align		4
.L_7:
        /*0008*/ 	.byte	0x04, 0x17
        /*000a*/ 	.short	(.L_9 - .L_8)
.L_8:
        /*000c*/ 	.word	0x00000000
        /*0010*/ 	.short	0x0002
        /*0012*/ 	.short	0x0010
        /*0014*/ 	.byte	0x00, 0xf5, 0x21, 0x00


	//----- nvinfo : EIATTR_KPARAM_INFO
	.align		4
.L_9:
        /*0018*/ 	.byte	0x04, 0x17
        /*001a*/ 	.short	(.L_11 - .L_10)
.L_10:
        /*001c*/ 	.word	0x00000000
        /*0020*/ 	.short	0x0001
        /*0022*/ 	.short	0x0008
        /*0024*/ 	.byte	0x00, 0xf5, 0x21, 0x00


	//----- nvinfo : EIATTR_KPARAM_INFO
	.align		4
.L_11:
        /*0028*/ 	.byte	0x04, 0x17
        /*002a*/ 	.short	(.L_13 - .L_12)
.L_12:
        /*002c*/ 	.word	0x00000000
        /*0030*/ 	.short	0x0000
        /*0032*/ 	.short	0x0000
        /*0034*/ 	.byte	0x00, 0xf5, 0x21, 0x00


	//----- nvinfo : EIATTR_SPARSE_MMA_MASK
	.align		4
.L_13:
        /*0038*/ 	.byte	0x03, 0x50
        /*003a*/ 	.short	0x0000


	//----- nvinfo : EIATTR_MAXREG_COUNT
	.align		4
        /*003c*/ 	.byte	0x03, 0x1b
        /*003e*/ 	.short	0x00ff


	//----- nvinfo : EIATTR_MERCURY_ISA_VERSION
	.align		4
        /*0040*/ 	.byte	0x03, 0x5f
        /*0042*/ 	.short	0x0101


	//----- nvinfo : EIATTR_VRC_CTA_INIT_COUNT
	.align		4
        /*0044*/ 	.byte	0x02, 0x4a
	.zero		1
	.zero		1


	//----- nvinfo : EIATTR_EXIT_INSTR_OFFSETS
	.align		4
        /*0048*/ 	.byte	0x04, 0x1c
        /*004a*/ 	.short	(.L_15 - .L_14)


	//   ....[0]....
.L_14:
        /*004c*/ 	.word	0x00000090


	//   ....[1]....
        /*0050*/ 	.word	0x000001a0


	//----- nvinfo : EIATTR_CBANK_PARAM_SIZE
	.align		4
.L_15:
        /*0054*/ 	.byte	0x03, 0x19
        /*0056*/ 	.short	0x0018


	//----- nvinfo : EIATTR_PARAM_CBANK
	.align		4
        /*0058*/ 	.byte	0x04, 0x0a
        /*005a*/ 	.short	(.L_17 - .L_16)
	.align		4
.L_16:
        /*005c*/ 	.word	index@(.nv.constant0._Z21cooSparseMatrixKernelP3COOPiS1_)
        /*0060*/ 	.short	0x0380
        /*0062*/ 	.short	0x0018


	//----- nvinfo : EIATTR_SW_WAR
	.align		4
.L_17:
        /*0064*/ 	.byte	0x04, 0x36
        /*0066*/ 	.short	(.L_19 - .L_18)
.L_18:
        /*0068*/ 	.word	0x00000008
.L_19:


//--------------------- .nv.callgraph             --------------------------
	.section	.nv.callgraph,"",@"SHT_CUDA_CALLGRAPH"
	.align	4
	.sectionentsize	8
	.align		4
        /*0000*/ 	.word	0x00000000
	.align		4
        /*0004*/ 	.word	0xffffffff
	.align		4
        /*0008*/ 	.word	0x00000000
	.align		4
        /*000c*/ 	.word	0xfffffffe
	.align		4
        /*0010*/ 	.word	0x00000000
	.align		4
        /*0014*/ 	.word	0xfffffffd
	.align		4
        /*0018*/ 	.word	0x00000000
	.align		4
        /*001c*/ 	.word	0xfffffffc


//--------------------- .text._Z21cooSparseMatrixKernelP3COOPiS1_ --------------------------
	.section	.text._Z21cooSparseMatrixKernelP3COOPiS1_,"ax",@progbits
	.align	128
        .global         _Z21cooSparseMatrixKernelP3COOPiS1_
        .type           _Z21cooSparseMatrixKernelP3COOPiS1_,@function
        .size           _Z21cooSparseMatrixKernelP3COOPiS1_,(.L_x_1 - _Z21cooSparseMatrixKernelP3COOPiS1_)
        .other          _Z21cooSparseMatrixKernelP3COOPiS1_,@"STO_CUDA_ENTRY STV_DEFAULT"
_Z21cooSparseMatrixKernelP3COOPiS1_:
.text._Z21cooSparseMatrixKernelP3COOPiS1_:
[----:B------:R-:W-:Y:S08]  /*0000*/  LDC R1, c[0x0][0x37c] ;  /* 0x0000df00ff017b82 */ /* 0x000ff00000000800 */
[----:B------:R-:W0:Y:S01]  /*0010*/  LDC.64 R2, c[0x0][0x380] ;  /* 0x0000e000ff027b82 */ /* 0x000e220000000a00 */
[----:B------:R-:W0:Y:S02]  /*0020*/  LDCU.64 UR4, c[0x0][0x358] ;  /* 0x00006b00ff0477ac */ /* 0x000e240008000a00 */
[----:B0-----:R-:W2:Y:S05]  /*0030*/  LDG.E R0, desc[UR4][R2.64] ;  /* 0x0000000402007981 */ /* 0x001eaa000c1e1900 */
[----:B------:R-:W0:Y:S01]  /*0040*/  S2UR UR6, SR_CTAID.X ;  /* 0x00000000000679c3 */ /* 0x000e220000002500 */
[----:B------:R-:W0:Y:S07]  /*0050*/  S2R R4, SR_TID.X ;  /* 0x0000000000047919 */ /* 0x000e2e0000002100 */
[----:B------:R-:W0:Y:S02]  /*0060*/  LDC R13, c[0x0][0x360] ;  /* 0x0000d800ff0d7b82 */ /* 0x000e240000000800 */
[----:B0-----:R-:W-:-:S05]  /*0070*/  IMAD R13, R13, UR6, R4 ;  /* 0x000000060d0d7c24 */ /* 0x001fca000f8e0204 */
[----:B--2---:R-:W-:-:S13]  /*0080*/  ISETP.GE.AND P0, PT, R13, R0, PT ;  /* 0x000000000d00720c */ /* 0x004fda0003f06270 */
[----:B------:R-:W-:Y:S05]  /*0090*/  @P0 EXIT ;  /* 0x000000000000094d */ /* 0x000fea0003800000 */
[----:B------:R-:W2:Y:S01]  /*00a0*/  LDG.E.64 R4, desc[UR4][R2.64+0x10] ;  /* 0x0000100402047981 */ /* 0x000ea2000c1e1b00 */
[----:B------:R-:W0:Y:S03]  /*00b0*/  LDC.64 R10, c[0x0][0x388] ;  /* 0x0000e200ff0a7b82 */ /* 0x000e260000000a00 */
[----:B------:R-:W3:Y:S01]  /*00c0*/  LDG.E.64 R8, desc[UR4][R2.64+0x18] ;  /* 0x0000180402087981 */ /* 0x000ee2000c1e1b00 */
[----:B--2---:R-:W-:-:S03]  /*00d0*/  IMAD.WIDE R6, R13, 0x4, R4 ;  /* 0x000000040d067825 */ /* 0x004fc600078e0204 */
[----:B------:R-:W2:Y:S04]  /*00e0*/  LDG.E.64 R4, desc[UR4][R2.64+0x8] ;  /* 0x0000080402047981 */ /* 0x000ea8000c1e1b00 */
[----:B------:R-:W0:Y:S01]  /*00f0*/  LD.E R7, desc[UR4][R6.64] ;  /* 0x0000000406077980 */ /* 0x000e22000c101900 */
[----:B---3--:R-:W-:-:S06]  /*0100*/  IMAD.WIDE R8, R13, 0x4, R8 ;  /* 0x000000040d087825 */ /* 0x008fcc00078e0208 */
[----:B------:R-:W3:Y:S01]  /*0110*/  LD.E R8, desc[UR4][R8.64] ;  /* 0x0000000408087980 */ /* 0x000ee2000c101900 */
[----:B--2---:R-:W-:Y:S02]  /*0120*/  IMAD.WIDE R4, R13, 0x4, R4 ;  /* 0x000000040d047825 */ /* 0x004fe400078e0204 */
[----:B------:R-:W1:Y:S02]  /*0130*/  LDC.64 R12, c[0x0][0x390] ;  /* 0x0000e400ff0c7b82 */ /* 0x000e640000000a00 */
[----:B0-----:R-:W-:Y:S02]  /*0140*/  IMAD.WIDE R10, R7, 0x4, R10 ;  /* 0x00000004070a7825 */ /* 0x001fe400078e020a */
[----:B------:R-:W1:Y:S04]  /*0150*/  LD.E R5, desc[UR4][R4.64] ;  /* 0x0000000404057980 */ /* 0x000e68000c101900 */
[----:B------:R-:W3:Y:S01]  /*0160*/  LDG.E R11, desc[UR4][R10.64] ;  /* 0x000000040a0b7981 */ /* 0x000ee2000c1e1900 */
[----:B-1----:R-:W-:-:S04]  /*0170*/  IMAD.WIDE R12, R5, 0x4, R12 ;  /* 0x00000004050c7825 */ /* 0x002fc800078e020c */
[----:B---3--:R-:W-:-:S05]  /*0180*/  IMAD R3, R8, R11, RZ ;  /* 0x0000000b08037224 */ /* 0x008fca00078e02ff */
[----:B------:R-:W-:Y:S01]  /*0190*/  REDG.E.ADD.STRONG.GPU desc[UR4][R12.64], R3 ;  /* 0x000000030c00798e */ /* 0x000fe2000c12e104 */
[----:B------:R-:W-:Y:S05]  /*01a0*/  EXIT ;  /* 0x000000000000794d */ /* 0x000fea0003800000 */
.L_x_0:
[----:B------:R-:W-:-:S00]  /*01b0*/  BRA `(.L_x_0) ;  /* 0xfffffffc00fc7947 */ /* 0x000fc0000383ffff */
[----:B------:R-:W-:-:S00]  /*01c0*/  NOP ;  /* 0x0000000000007918 */ /* 0x000fc00000000000 */
        /* <DEDUP_REMOVED lines=11> */
.L_x_1:


//--------------------- .nv.shared.reserved.0     --------------------------
	.section	.nv.shared.reserved.0,"aw",@nobits
	.weak		__nv_reservedSMEM_offset_0_alias
	.size		__nv_reservedSMEM_offset_0_alias, 0, 64
	.other		__nv_reservedSMEM_offset_0_alias,@"STO_CUDA_RESERVED_SHARED STV_DEFAULT"
__nv_reservedSMEM_offset_0_alias:
	.zero		0
	.zero		64


//--------------------- .nv.constant0._Z21cooSparseMatrixKernelP3COOPiS1_ --------------------------
	.section	.nv.constant0._Z21cooSparseMatrixKernelP3COOPiS1_,"a",@progbits
	.sectionflags	@""
	.align	4
.nv.constant0._Z21cooSparseMatrixKernelP3COOPiS1_:
	.zero		920


//--------------------- SYMBOLS --------------------------

	.type		.nv.reservedSmem.offset0,@object
	.size		.nv.reservedSmem.offset0,0x4
